//
// Generated by NVIDIA NVVM Compiler
//
// Compiler Build ID: CL-36424714
// Cuda compilation tools, release 13.0, V13.0.88
// Based on NVVM 20.0.0
//

.version 9.0
.target sm_100
.address_size 64

	// .globl	_ZN8solution13convolution2DEPfS0_iii

.visible .entry _ZN8solution13convolution2DEPfS0_iii(
	.param .u64 .ptr .align 1 _ZN8solution13convolution2DEPfS0_iii_param_0,
	.param .u64 .ptr .align 1 _ZN8solution13convolution2DEPfS0_iii_param_1,
	.param .u32 _ZN8solution13convolution2DEPfS0_iii_param_2,
	.param .u32 _ZN8solution13convolution2DEPfS0_iii_param_3,
	.param .u32 _ZN8solution13convolution2DEPfS0_iii_param_4
)
{
	.reg .pred 	%p<36>;
	.reg .b32 	%r<30>;
	.reg .b32 	%f<38>;
	.reg .b64 	%rd<26>;

	ld.param.u64 	%rd7, [_ZN8solution13convolution2DEPfS0_iii_param_0];
	ld.param.u64 	%rd6, [_ZN8solution13convolution2DEPfS0_iii_param_1];
	ld.param.u32 	%r9, [_ZN8solution13convolution2DEPfS0_iii_param_2];
	ld.param.u32 	%r10, [_ZN8solution13convolution2DEPfS0_iii_param_3];
	ld.param.u32 	%r11, [_ZN8solution13convolution2DEPfS0_iii_param_4];
	cvta.to.global.u64 	%rd1, %rd7;
	mov.u32 	%r12, %tid.x;
	mov.u32 	%r13, %tid.y;
	mov.u32 	%r14, %ctaid.y;
	mov.u32 	%r15, %ntid.y;
	mad.lo.s32 	%r1, %r14, %r15, %r13;
	mul.lo.s32 	%r16, %r10, %r9;
	div.s32 	%r17, %r16, %r11;
	add.s32 	%r2, %r17, %r1;
	mov.u32 	%r18, %ctaid.x;
	mov.u32 	%r19, %ntid.x;
	mad.lo.s32 	%r3, %r18, %r19, %r12;
	max.s32 	%r20, %r3, %r2;
	setp.ge.s32 	%p2, %r20, %r9;
	@%p2 bra 	$L__BB0_20;
	add.s32 	%r21, %r2, -1;
	mul.lo.s32 	%r4, %r21, %r9;
	cvt.s64.s32 	%rd8, %r4;
	cvt.s64.s32 	%rd2, %r3;
	add.s64 	%rd9, %rd2, %rd8;
	shl.b64 	%rd10, %rd9, 2;
	add.s64 	%rd3, %rd1, %rd10;
	mov.f32 	%f30, 0f00000000;
	min.s32 	%r22, %r3, %r2;
	setp.lt.s32 	%p3, %r22, 1;
	@%p3 bra 	$L__BB0_3;
	ld.global.f32 	%f20, [%rd3+-4];
	fma.rn.f32 	%f30, %f20, 0f3D800000, 0f00000000;
$L__BB0_3:
	setp.lt.s32 	%p4, %r2, 1;
	setp.lt.s32 	%p5, %r3, 0;
	or.pred  	%p6, %p5, %p4;
	@%p6 bra 	$L__BB0_5;
	add.s32 	%r23, %r3, %r4;
	mul.wide.s32 	%rd11, %r23, 4;
	add.s64 	%rd12, %rd1, %rd11;
	ld.global.f32 	%f21, [%rd12];
	fma.rn.f32 	%f30, %f21, 0f3E000000, %f30;
$L__BB0_5:
	setp.lt.s32 	%p7, %r2, 1;
	add.s32 	%r5, %r3, 1;
	setp.lt.s32 	%p8, %r3, -1;
	or.pred  	%p9, %p7, %p8;
	setp.ge.s32 	%p10, %r5, %r9;
	or.pred  	%p11, %p9, %p10;
	@%p11 bra 	$L__BB0_7;
	ld.global.f32 	%f22, [%rd3+4];
	fma.rn.f32 	%f30, %f22, 0f3D800000, %f30;
$L__BB0_7:
	setp.gt.s32 	%p12, %r3, 0;
	setp.lt.s32 	%p13, %r2, 0;
	mul.lo.s32 	%r6, %r2, %r9;
	setp.le.s32 	%p14, %r3, %r9;
	and.pred  	%p1, %p12, %p14;
	not.pred 	%p15, %p1;
	cvt.s64.s32 	%rd13, %r6;
	add.s64 	%rd14, %rd2, %rd13;
	shl.b64 	%rd15, %rd14, 2;
	add.s64 	%rd4, %rd1, %rd15;
	or.pred  	%p16, %p15, %p13;
	@%p16 bra 	$L__BB0_9;
	ld.global.f32 	%f23, [%rd4+-4];
	fma.rn.f32 	%f30, %f23, 0f3E000000, %f30;
$L__BB0_9:
	or.b32  	%r24, %r2, %r3;
	setp.lt.s32 	%p17, %r24, 0;
	@%p17 bra 	$L__BB0_11;
	add.s32 	%r25, %r3, %r6;
	mul.wide.s32 	%rd16, %r25, 4;
	add.s64 	%rd17, %rd1, %rd16;
	ld.global.f32 	%f24, [%rd17];
	fma.rn.f32 	%f30, %f24, 0f3E800000, %f30;
$L__BB0_11:
	setp.lt.s32 	%p18, %r2, 0;
	setp.ge.s32 	%p19, %r5, %r9;
	setp.lt.s32 	%p20, %r3, -1;
	or.pred  	%p21, %p18, %p20;
	or.pred  	%p22, %p21, %p19;
	@%p22 bra 	$L__BB0_13;
	ld.global.f32 	%f25, [%rd4+4];
	fma.rn.f32 	%f30, %f25, 0f3E000000, %f30;
$L__BB0_13:
	add.s32 	%r7, %r2, 1;
	setp.lt.s32 	%p23, %r2, -1;
	setp.ge.s32 	%p24, %r7, %r9;
	add.s32 	%r8, %r6, %r9;
	or.pred  	%p26, %p15, %p23;
	cvt.s64.s32 	%rd18, %r8;
	add.s64 	%rd19, %rd2, %rd18;
	shl.b64 	%rd20, %rd19, 2;
	add.s64 	%rd5, %rd1, %rd20;
	or.pred  	%p27, %p26, %p24;
	@%p27 bra 	$L__BB0_15;
	ld.global.f32 	%f26, [%rd5+-4];
	fma.rn.f32 	%f30, %f26, 0f3D800000, %f30;
$L__BB0_15:
	setp.ge.s32 	%p28, %r7, %r9;
	setp.lt.s32 	%p29, %r2, -1;
	setp.lt.s32 	%p30, %r3, 0;
	or.pred  	%p31, %p30, %p29;
	or.pred  	%p32, %p31, %p28;
	@%p32 bra 	$L__BB0_17;
	add.s32 	%r26, %r3, %r8;
	mul.wide.s32 	%rd21, %r26, 4;
	add.s64 	%rd22, %rd1, %rd21;
	ld.global.f32 	%f27, [%rd22];
	fma.rn.f32 	%f30, %f27, 0f3E000000, %f30;
$L__BB0_17:
	min.s32 	%r27, %r2, %r3;
	setp.lt.s32 	%p33, %r27, -1;
	max.s32 	%r28, %r7, %r5;
	setp.ge.s32 	%p34, %r28, %r9;
	or.pred  	%p35, %p34, %p33;
	@%p35 bra 	$L__BB0_19;
	ld.global.f32 	%f28, [%rd5+4];
	fma.rn.f32 	%f30, %f28, 0f3D800000, %f30;
$L__BB0_19:
	mad.lo.s32 	%r29, %r9, %r1, %r3;
	cvta.to.global.u64 	%rd23, %rd6;
	mul.wide.s32 	%rd24, %r29, 4;
	add.s64 	%rd25, %rd23, %rd24;
	st.global.f32 	[%rd25], %f30;
$L__BB0_20:
	ret;

}


// ===== COMPILED SASS (sm_100) =====

	.target	sm_100

	.elftype	@"ET_EXEC"


//--------------------- .note.nv.tkinfo           --------------------------
	.section	.note.nv.tkinfo,"",@"SHT_NOTE"
	.sectionflags	@"SHF_NOTE_NV_TKINFO"
	.tkinfo
        /*0018*/ 	.word	0x00000002
        /*0030*/ 	.string	""
        /*0030*/ 	.string	"ptxas"
        /*0030*/ 	.string	"Cuda compilation tools, release 13.0, V13.0.88"
        /*0030*/ 	.string	"Build cuda_13.0.r13.0/compiler.36424714_0"
        /*0030*/ 	.string	"-arch sm_100 -m 64 "



//--------------------- .note.nv.cuinfo           --------------------------
	.section	.note.nv.cuinfo,"",@"SHT_NOTE"
	.sectionflags	@"SHF_NOTE_NV_CUINFO"
        /*0018*/ 	.short	0x0002
        /*001a*/ 	.short	0x0064
        /*001c*/ 	.short	0x0082
	.zero		2


//--------------------- .nv.info                  --------------------------
	.section	.nv.info,"",@"SHT_CUDA_INFO"
	.align	4


	//----- nvinfo : EIATTR_REGCOUNT
	.align		4
        /*0000*/ 	.byte	0x04, 0x2f
        /*0002*/ 	.short	(.L_1 - .L_0)
	.align		4
.L_0:
        /*0004*/ 	.word	index@(_ZN8solution13convolution2DEPfS0_iii)
        /*0008*/ 	.word	0x00000019


	//----- nvinfo : EIATTR_FRAME_SIZE
	.align		4
.L_1:
        /*000c*/ 	.byte	0x04, 0x11
        /*000e*/ 	.short	(.L_3 - .L_2)
	.align		4
.L_2:
        /*0010*/ 	.word	index@(_ZN8solution13convolution2DEPfS0_iii)
        /*0014*/ 	.word	0x00000000


	//----- nvinfo : EIATTR_MIN_STACK_SIZE
	.align		4
.L_3:
        /*0018*/ 	.byte	0x04, 0x12
        /*001a*/ 	.short	(.L_5 - .L_4)
	.align		4
.L_4:
        /*001c*/ 	.word	index@(_ZN8solution13convolution2DEPfS0_iii)
        /*0020*/ 	.word	0x00000000
.L_5:


//--------------------- .nv.compat                --------------------------
	.section	.nv.compat,"",@"SHT_CUDA_COMPAT_INFO"
	.align	4
        /*0000*/ 	.byte	0x02, 0x09, 0x00, 0x00, 0x02, 0x02, 0x01, 0x00, 0x02, 0x05, 0x05, 0x00, 0x03, 0x07, 0x01, 0x01
        /*0010*/ 	.byte	0x02, 0x03, 0x00, 0x00, 0x02, 0x06, 0x01, 0x00, 0x04, 0x0b, 0x08, 0x00, 0x09, 0x00, 0x00, 0x00
        /*0020*/ 	.byte	0x00, 0x00, 0x00, 0x00


//--------------------- .nv.info._ZN8solution13convolution2DEPfS0_iii --------------------------
	.section	.nv.info._ZN8solution13convolution2DEPfS0_iii,"",@"SHT_CUDA_INFO"
	.sectionflags	@""
	.align	4


	//----- nvinfo : EIATTR_CUDA_API_VERSION
	.align		4
        /*0000*/ 	.byte	0x04, 0x37
        /*0002*/ 	.short	(.L_7 - .L_6)
.L_6:
        /*0004*/ 	.word	0x00000082


	//----- nvinfo : EIATTR_KPARAM_INFO
	.align		4
.L_7:
        /*0008*/ 	.byte	0x04, 0x17
        /*000a*/ 	.short	(.L_9 - .L_8)
.L_8:
        /*000c*/ 	.word	0x00000000
        /*0010*/ 	.short	0x0004
        /*0012*/ 	.short	0x0018
        /*0014*/ 	.byte	0x00, 0xf0, 0x11, 0x00


	//----- nvinfo : EIATTR_KPARAM_INFO
	.align		4
.L_9:
        /*0018*/ 	.byte	0x04, 0x17
        /*001a*/ 	.short	(.L_11 - .L_10)
.L_10:
        /*001c*/ 	.word	0x00000000
        /*0020*/ 	.short	0x0003
        /*0022*/ 	.short	0x0014
        /*0024*/ 	.byte	0x00, 0xf0, 0x11, 0x00


	//----- nvinfo : EIATTR_KPARAM_INFO
	.align		4
.L_11:
        /*0028*/ 	.byte	0x04, 0x17
        /*002a*/ 	.short	(.L_13 - .L_12)
.L_12:
        /*002c*/ 	.word	0x00000000
        /*0030*/ 	.short	0x0002
        /*0032*/ 	.short	0x0010
        /*0034*/ 	.byte	0x00, 0xf0, 0x11, 0x00


	//----- nvinfo : EIATTR_KPARAM_INFO
	.align		4
.L_13:
        /*0038*/ 	.byte	0x04, 0x17
        /*003a*/ 	.short	(.L_15 - .L_14)
.L_14:
        /*003c*/ 	.word	0x00000000
        /*0040*/ 	.short	0x0001
        /*0042*/ 	.short	0x0008
        /*0044*/ 	.byte	0x00, 0xf5, 0x21, 0x00


	//----- nvinfo : EIATTR_KPARAM_INFO
	.align		4
.L_15:
        /*0048*/ 	.byte	0x04, 0x17
        /*004a*/ 	.short	(.L_17 - .L_16)
.L_16:
        /*004c*/ 	.word	0x00000000
        /*0050*/ 	.short	0x0000
        /*0052*/ 	.short	0x0000
        /*0054*/ 	.byte	0x00, 0xf5, 0x21, 0x00


	//----- nvinfo : EIATTR_SPARSE_MMA_MASK
	.align		4
.L_17:
        /*0058*/ 	.byte	0x03, 0x50
        /*005a*/ 	.short	0x0000


	//----- nvinfo : EIATTR_MAXREG_COUNT
	.align		4
        /*005c*/ 	.byte	0x03, 0x1b
        /*005e*/ 	.short	0x00ff


	//----- nvinfo : EIATTR_MERCURY_ISA_VERSION
	.align		4
        /*0060*/ 	.byte	0x03, 0x5f
        /*0062*/ 	.short	0x0101


	//----- nvinfo : EIATTR_VRC_CTA_INIT_COUNT
	.align		4
        /*0064*/ 	.byte	0x02, 0x4a
	.zero		1
	.zero		1


	//----- nvinfo : EIATTR_EXIT_INSTR_OFFSETS
	.align		4
        /*0068*/ 	.byte	0x04, 0x1c
        /*006a*/ 	.short	(.L_19 - .L_18)


	//   ....[0]....
.L_18:
        /*006c*/ 	.word	0x00000260


	//   ....[1]....
        /*0070*/ 	.word	0x00000720


	//----- nvinfo : EIATTR_CBANK_PARAM_SIZE
	.align		4
.L_19:
        /*0074*/ 	.byte	0x03, 0x19
        /*0076*/ 	.short	0x001c


	//----- nvinfo : EIATTR_PARAM_CBANK
	.align		4
        /*0078*/ 	.byte	0x04, 0x0a
        /*007a*/ 	.short	(.L_21 - .L_20)
	.align		4
.L_20:
        /*007c*/ 	.word	index@(.nv.constant0._ZN8solution13convolution2DEPfS0_iii)
        /*0080*/ 	.short	0x0380
        /*0082*/ 	.short	0x001c


	//----- nvinfo : EIATTR_SW_WAR
	.align		4
.L_21:
        /*0084*/ 	.byte	0x04, 0x36
        /*0086*/ 	.short	(.L_23 - .L_22)
.L_22:
        /*0088*/ 	.word	0x00000008
.L_23:


//--------------------- .nv.callgraph             --------------------------
	.section	.nv.callgraph,"",@"SHT_CUDA_CALLGRAPH"
	.align	4
	.sectionentsize	8
	.align		4
        /*0000*/ 	.word	0x00000000
	.align		4
        /*0004*/ 	.word	0xffffffff
	.align		4
        /*0008*/ 	.word	0x00000000
	.align		4
        /*000c*/ 	.word	0xfffffffe
	.align		4
        /*0010*/ 	.word	0x00000000
	.align		4
        /*0014*/ 	.word	0xfffffffd
	.align		4
        /*0018*/ 	.word	0x00000000
	.align		4
        /*001c*/ 	.word	0xfffffffc


//--------------------- .text._ZN8solution13convolution2DEPfS0_iii --------------------------
	.section	.text._ZN8solution13convolution2DEPfS0_iii,"ax",@progbits
	.align	128
        .global         _ZN8solution13convolution2DEPfS0_iii
        .type           _ZN8solution13convolution2DEPfS0_iii,@function
        .size           _ZN8solution13convolution2DEPfS0_iii,(.L_x_1 - _ZN8solution13convolution2DEPfS0_iii)
        .other          _ZN8solution13convolution2DEPfS0_iii,@"STO_CUDA_ENTRY STV_DEFAULT"
_ZN8solution13convolution2DEPfS0_iii:
.text._ZN8solution13convolution2DEPfS0_iii:
[----:B------:R-:W-:Y:S08]  /*0000*/  LDC R1, c[0x0][0x37c] ;  /* 0x0000df00ff017b82 */ /* 0x000ff00000000800 */
[----:B------:R-:W0:Y:S01]  /*0010*/  LDC R6, c[0x0][0x398] ;  /* 0x0000e600ff067b82 */ /* 0x000e220000000800 */
[----:B------:R-:W1:Y:S07]  /*0020*/  S2R R12, SR_TID.Y ;  /* 0x00000000000c7919 */ /* 0x000e6e0000002200 */
[----:B------:R-:W2:Y:S08]  /*0030*/  LDC.64 R2, c[0x0][0x390] ;  /* 0x0000e400ff027b82 */ /* 0x000eb00000000a00 */
[----:B------:R-:W1:Y:S01]  /*0040*/  S2UR UR4, SR_CTAID.Y ;  /* 0x00000000000479c3 */ /* 0x000e620000002600 */
[----:B0-----:R-:W-:-:S07]  /*0050*/  IABS R7, R6 ;  /* 0x0000000600077213 */ /* 0x001fce0000000000 */
[----:B------:R-:W0:Y:S01]  /*0060*/  S2UR UR5, SR_CTAID.X ;  /* 0x00000000000579c3 */ /* 0x000e220000002500 */
[----:B------:R-:W3:Y:S01]  /*0070*/  I2F.RP R0, R7 ;  /* 0x0000000700007306 */ /* 0x000ee20000209400 */
[----:B--2---:R-:W-:-:S07]  /*0080*/  IMAD R3, R3, R2, RZ ;  /* 0x0000000203037224 */ /* 0x004fce00078e02ff */
[----:B---3--:R-:W2:Y:S02]  /*0090*/  MUFU.RCP R0, R0 ;  /* 0x0000000000007308 */ /* 0x008ea40000001000 */
[----:B--2---:R-:W-:Y:S01]  /*00a0*/  VIADD R4, R0, 0xffffffe ;  /* 0x0ffffffe00047836 */ /* 0x004fe20000000000 */
[----:B------:R-:W-:Y:S02]  /*00b0*/  IABS R0, R3 ;  /* 0x0000000300007213 */ /* 0x000fe40000000000 */
[----:B------:R-:W-:-:S03]  /*00c0*/  LOP3.LUT R3, R3, R6, RZ, 0x3c, !PT ;  /* 0x0000000603037212 */ /* 0x000fc600078e3cff */
[----:B------:R2:W3:Y:S01]  /*00d0*/  F2I.FTZ.U32.TRUNC.NTZ R5, R4 ;  /* 0x0000000400057305 */ /* 0x0004e2000021f000 */
[----:B------:R-:W-:Y:S01]  /*00e0*/  ISETP.GE.AND P2, PT, R3, RZ, PT ;  /* 0x000000ff0300720c */ /* 0x000fe20003f46270 */
[----:B--2---:R-:W-:Y:S02]  /*00f0*/  IMAD.MOV.U32 R4, RZ, RZ, RZ ;  /* 0x000000ffff047224 */ /* 0x004fe400078e00ff */
[----:B---3--:R-:W-:-:S04]  /*0100*/  IMAD.MOV R8, RZ, RZ, -R5 ;  /* 0x000000ffff087224 */ /* 0x008fc800078e0a05 */
[----:B------:R-:W-:-:S04]  /*0110*/  IMAD R9, R8, R7, RZ ;  /* 0x0000000708097224 */ /* 0x000fc800078e02ff */
[----:B------:R-:W-:Y:S02]  /*0120*/  IMAD.HI.U32 R5, R5, R9, R4 ;  /* 0x0000000905057227 */ /* 0x000fe400078e0004 */
[----:B------:R-:W0:Y:S04]  /*0130*/  S2R R4, SR_TID.X ;  /* 0x0000000000047919 */ /* 0x000e280000002100 */
[----:B------:R-:W-:-:S04]  /*0140*/  IMAD.HI.U32 R5, R5, R0, RZ ;  /* 0x0000000005057227 */ /* 0x000fc800078e00ff */
[----:B------:R-:W-:-:S04]  /*0150*/  IMAD.MOV R8, RZ, RZ, -R5 ;  /* 0x000000ffff087224 */ /* 0x000fc800078e0a05 */
[----:B------:R-:W-:-:S05]  /*0160*/  IMAD R0, R7, R8, R0 ;  /* 0x0000000807007224 */ /* 0x000fca00078e0200 */
[----:B------:R-:W-:-:S13]  /*0170*/  ISETP.GT.U32.AND P1, PT, R7, R0, PT ;  /* 0x000000000700720c */ /* 0x000fda0003f24070 */
[----:B------:R-:W-:Y:S02]  /*0180*/  @!P1 IMAD.IADD R0, R0, 0x1, -R7 ;  /* 0x0000000100009824 */ /* 0x000fe400078e0a07 */
[----:B------:R-:W-:Y:S01]  /*0190*/  @!P1 VIADD R5, R5, 0x1 ;  /* 0x0000000105059836 */ /* 0x000fe20000000000 */
[----:B------:R-:W-:Y:S02]  /*01a0*/  ISETP.NE.AND P1, PT, R6, RZ, PT ;  /* 0x000000ff0600720c */ /* 0x000fe40003f25270 */
[----:B------:R-:W-:Y:S02]  /*01b0*/  ISETP.GE.U32.AND P0, PT, R0, R7, PT ;  /* 0x000000070000720c */ /* 0x000fe40003f06070 */
[----:B------:R-:W1:Y:S08]  /*01c0*/  LDC R7, c[0x0][0x364] ;  /* 0x0000d900ff077b82 */ /* 0x000e700000000800 */
[----:B------:R-:W0:Y:S03]  /*01d0*/  LDC R9, c[0x0][0x360] ;  /* 0x0000d800ff097b82 */ /* 0x000e260000000800 */
[----:B------:R-:W-:-:S04]  /*01e0*/  @P0 VIADD R5, R5, 0x1 ;  /* 0x0000000105050836 */ /* 0x000fc80000000000 */
[----:B------:R-:W-:Y:S01]  /*01f0*/  @!P2 IMAD.MOV R5, RZ, RZ, -R5 ;  /* 0x000000ffff05a224 */ /* 0x000fe200078e0a05 */
[----:B------:R-:W-:Y:S01]  /*0200*/  @!P1 LOP3.LUT R5, RZ, R6, RZ, 0x33, !PT ;  /* 0x00000006ff059212 */ /* 0x000fe200078e33ff */
[----:B-1----:R-:W-:-:S04]  /*0210*/  IMAD R12, R7, UR4, R12 ;  /* 0x00000004070c7c24 */ /* 0x002fc8000f8e020c */
[----:B------:R-:W-:Y:S02]  /*0220*/  IMAD.IADD R16, R12, 0x1, R5 ;  /* 0x000000010c107824 */ /* 0x000fe400078e0205 */
[----:B0-----:R-:W-:-:S05]  /*0230*/  IMAD R3, R9, UR5, R4 ;  /* 0x0000000509037c24 */ /* 0x001fca000f8e0204 */
[----:B------:R-:W-:-:S04]  /*0240*/  VIMNMX R5, PT, PT, R16, R3, !PT ;  /* 0x0000000310057248 */ /* 0x000fc80007fe0100 */
[----:B------:R-:W-:-:S13]  /*0250*/  ISETP.GE.AND P0, PT, R5, R2, PT ;  /* 0x000000020500720c */ /* 0x000fda0003f06270 */
[----:B------:R-:W-:Y:S05]  /*0260*/  @P0 EXIT ;  /* 0x000000000000094d */ /* 0x000fea0003800000 */
[C---:B------:R-:W-:Y:S01]  /*0270*/  ISETP.GE.AND P5, PT, R16.reuse, 0x1, PT ;  /* 0x000000011000780c */ /* 0x040fe20003fa6270 */
[----:B------:R-:W0:Y:S01]  /*0280*/  LDCU.64 UR6, c[0x0][0x380] ;  /* 0x00007000ff0677ac */ /* 0x000e220008000a00 */
[C---:B------:R-:W-:Y:S01]  /*0290*/  VIADD R7, R16.reuse, 0xffffffff ;  /* 0xffffffff10077836 */ /* 0x040fe20000000000 */
[----:B------:R-:W-:Y:S02]  /*02a0*/  VIMNMX R20, PT, PT, R16, R3, PT ;  /* 0x0000000310147248 */ /* 0x000fe40003fe0100 */
[----:B------:R-:W-:Y:S01]  /*02b0*/  ISETP.LT.OR P5, PT, R3, RZ, !P5 ;  /* 0x000000ff0300720c */ /* 0x000fe20006fa1670 */
[----:B------:R-:W-:Y:S01]  /*02c0*/  IMAD R6, R7, R2, RZ ;  /* 0x0000000207067224 */ /* 0x000fe200078e02ff */
[----:B------:R-:W1:Y:S01]  /*02d0*/  LDCU.64 UR4, c[0x0][0x358] ;  /* 0x00006b00ff0477ac */ /* 0x000e620008000a00 */
[----:B------:R-:W-:Y:S02]  /*02e0*/  SHF.R.S32.HI R14, RZ, 0x1f, R3 ;  /* 0x0000001fff0e7819 */ /* 0x000fe40000011403 */
[----:B------:R-:W-:-:S02]  /*02f0*/  ISETP.GE.AND P6, PT, R20, 0x1, PT ;  /* 0x000000011400780c */ /* 0x000fc40003fc6270 */
[----:B------:R-:W-:-:S04]  /*0300*/  IADD3 R0, P0, PT, R3, R6, RZ ;  /* 0x0000000603007210 */ /* 0x000fc80007f1e0ff */
[----:B------:R-:W-:Y:S02]  /*0310*/  LEA.HI.X.SX32 R9, R6, R14, 0x1, P0 ;  /* 0x0000000e06097211 */ /* 0x000fe400000f0eff */
[----:B------:R-:W2:Y:S01]  /*0320*/  @!P5 LDC.64 R4, c[0x0][0x380] ;  /* 0x0000e000ff04db82 */ /* 0x000ea20000000a00 */
[----:B0-----:R-:W-:Y:S01]  /*0330*/  LEA R10, P0, R0, UR6, 0x2 ;  /* 0x00000006000a7c11 */ /* 0x001fe2000f8010ff */
[----:B------:R-:W-:-:S03]  /*0340*/  @!P5 IMAD.IADD R7, R3, 0x1, R6 ;  /* 0x000000010307d824 */ /* 0x000fc600078e0206 */
[----:B------:R-:W-:-:S05]  /*0350*/  LEA.HI.X R11, R0, UR7, R9, 0x2, P0 ;  /* 0x00000007000b7c11 */ /* 0x000fca00080f1409 */
[----:B-1----:R-:W3:Y:S01]  /*0360*/  @P6 LDG.E R0, desc[UR4][R10.64+-0x4] ;  /* 0xfffffc040a006981 */ /* 0x002ee2000c1e1900 */
[----:B--2---:R-:W-:-:S06]  /*0370*/  @!P5 IMAD.WIDE R4, R7, 0x4, R4 ;  /* 0x000000040704d825 */ /* 0x004fcc00078e0204 */
[----:B------:R-:W2:Y:S01]  /*0380*/  @!P5 LDG.E R4, desc[UR4][R4.64] ;  /* 0x000000040404d981 */ /* 0x000ea2000c1e1900 */
[----:B------:R-:W-:-:S04]  /*0390*/  LOP3.LUT R6, R16, R3, RZ, 0xfc, !PT ;  /* 0x0000000310067212 */ /* 0x000fc800078efcff */
[----:B------:R-:W-:Y:S02]  /*03a0*/  ISETP.GE.AND P4, PT, R6, RZ, PT ;  /* 0x000000ff0600720c */ /* 0x000fe40003f86270 */
[C---:B------:R-:W-:Y:S01]  /*03b0*/  ISETP.GE.AND P1, PT, R16.reuse, -0x1, PT ;  /* 0xffffffff1000780c */ /* 0x040fe20003f26270 */
[----:B------:R-:W-:-:S03]  /*03c0*/  VIADD R19, R16, 0x1 ;  /* 0x0000000110137836 */ /* 0x000fc60000000000 */
[C---:B------:R-:W-:Y:S02]  /*03d0*/  ISETP.LT.OR P1, PT, R3.reuse, RZ, !P1 ;  /* 0x000000ff0300720c */ /* 0x040fe40004f21670 */
[----:B------:R-:W-:Y:S02]  /*03e0*/  ISETP.GE.AND P2, PT, R3, -0x1, PT ;  /* 0xffffffff0300780c */ /* 0x000fe40003f46270 */
[----:B------:R-:W-:-:S03]  /*03f0*/  ISETP.GE.OR P1, PT, R19, R2, P1 ;  /* 0x000000021300720c */ /* 0x000fc60000f26670 */
[----:B------:R-:W0:Y:S01]  /*0400*/  @P4 LDC.64 R8, c[0x0][0x380] ;  /* 0x0000e000ff084b82 */ /* 0x000e220000000a00 */
[C---:B------:R-:W-:Y:S01]  /*0410*/  VIADD R17, R3.reuse, 0x1 ;  /* 0x0000000103117836 */ /* 0x040fe20000000000 */
[CC--:B------:R-:W-:Y:S01]  /*0420*/  ISETP.GT.AND P3, PT, R3.reuse, R2.reuse, PT ;  /* 0x000000020300720c */ /* 0x0c0fe20003f64270 */
[CC--:B------:R-:W-:Y:S01]  /*0430*/  IMAD R15, R16.reuse, R2.reuse, RZ ;  /* 0x00000002100f7224 */ /* 0x0c0fe200078e02ff */
[C---:B------:R-:W-:Y:S01]  /*0440*/  ISETP.LT.OR P0, PT, R16.reuse, 0x1, !P2 ;  /* 0x000000011000780c */ /* 0x040fe20005701670 */
[----:B------:R-:W-:Y:S01]  /*0450*/  IMAD.MOV.U32 R13, RZ, RZ, RZ ;  /* 0x000000ffff0d7224 */ /* 0x000fe200078e00ff */
[----:B------:R-:W-:Y:S02]  /*0460*/  ISETP.GT.AND P3, PT, R3, RZ, !P3 ;  /* 0x000000ff0300720c */ /* 0x000fe40005f64270 */
[----:B------:R-:W-:Y:S01]  /*0470*/  ISETP.GE.OR P0, PT, R17, R2, P0 ;  /* 0x000000021100720c */ /* 0x000fe20000706670 */
[----:B------:R-:W-:Y:S01]  /*0480*/  IMAD.IADD R18, R15, 0x1, R2 ;  /* 0x000000010f127824 */ /* 0x000fe200078e0202 */
[----:B------:R-:W-:-:S04]  /*0490*/  ISETP.LT.OR P2, PT, R16, RZ, !P2 ;  /* 0x000000ff1000720c */ /* 0x000fc80005741670 */
[----:B------:R-:W-:-:S07]  /*04a0*/  ISETP.GE.OR P2, PT, R17, R2, P2 ;  /* 0x000000021100720c */ /* 0x000fce0001746670 */
[----:B------:R1:W4:Y:S01]  /*04b0*/  @!P0 LDG.E R10, desc[UR4][R10.64+0x4] ;  /* 0x000004040a0a8981 */ /* 0x000322000c1e1900 */
[----:B------:R-:W-:Y:S01]  /*04c0*/  VIMNMX R17, PT, PT, R17, R19, !PT ;  /* 0x0000001311117248 */ /* 0x000fe20007fe0100 */
[C---:B-1----:R-:W-:Y:S02]  /*04d0*/  @!P1 IMAD.IADD R11, R3.reuse, 0x1, R18 ;  /* 0x00000001030b9824 */ /* 0x042fe400078e0212 */
[----:B---3--:R-:W-:Y:S01]  /*04e0*/  @P6 FFMA R13, R0, 0.0625, RZ ;  /* 0x3d800000000d6823 */ /* 0x008fe200000000ff */
[----:B------:R-:W-:-:S04]  /*04f0*/  IADD3 R0, P6, PT, R3, R15, RZ ;  /* 0x0000000f03007210 */ /* 0x000fc80007fde0ff */
[----:B------:R-:W-:Y:S02]  /*0500*/  LEA.HI.X.SX32 R7, R15, R14, 0x1, P6 ;  /* 0x0000000e0f077211 */ /* 0x000fe400030f0eff */
[----:B------:R-:W-:Y:S01]  /*0510*/  LEA R6, P6, R0, UR6, 0x2 ;  /* 0x0000000600067c11 */ /* 0x000fe2000f8c10ff */
[----:B------:R-:W-:-:S03]  /*0520*/  @P4 IMAD.IADD R15, R3, 0x1, R15 ;  /* 0x00000001030f4824 */ /* 0x000fc600078e020f */
[----:B------:R-:W-:Y:S01]  /*0530*/  LEA.HI.X R7, R0, UR7, R7, 0x2, P6 ;  /* 0x0000000700077c11 */ /* 0x000fe2000b0f1407 */
[----:B--2---:R-:W-:Y:S01]  /*0540*/  @!P5 FFMA R13, R4, 0.125, R13 ;  /* 0x3e000000040dd823 */ /* 0x004fe2000000000d */
[C---:B------:R-:W-:Y:S01]  /*0550*/  ISETP.LT.OR P5, PT, R16.reuse, RZ, !P3 ;  /* 0x000000ff1000720c */ /* 0x040fe20005fa1670 */
[----:B------:R-:W1:Y:S01]  /*0560*/  @!P1 LDC.64 R4, c[0x0][0x380] ;  /* 0x0000e000ff049b82 */ /* 0x000e620000000a00 */
[----:B------:R-:W-:Y:S02]  /*0570*/  ISETP.LT.OR P3, PT, R16, -0x1, !P3 ;  /* 0xffffffff1000780c */ /* 0x000fe40005f61670 */
[----:B------:R-:W-:Y:S01]  /*0580*/  IADD3 R16, P6, PT, R3, R18, RZ ;  /* 0x0000001203107210 */ /* 0x000fe20007fde0ff */
[----:B0-----:R-:W-:Y:S01]  /*0590*/  @P4 IMAD.WIDE R8, R15, 0x4, R8 ;  /* 0x000000040f084825 */ /* 0x001fe200078e0208 */
[----:B------:R-:W-:Y:S02]  /*05a0*/  ISETP.GE.OR P3, PT, R19, R2, P3 ;  /* 0x000000021300720c */ /* 0x000fe40001f66670 */
[----:B------:R-:W-:-:S02]  /*05b0*/  LEA.HI.X.SX32 R15, R18, R14, 0x1, P6 ;  /* 0x0000000e120f7211 */ /* 0x000fc400030f0eff */
[C---:B------:R-:W-:Y:S01]  /*05c0*/  LEA R14, P6, R16.reuse, UR6, 0x2 ;  /* 0x00000006100e7c11 */ /* 0x040fe2000f8c10ff */
[----:B------:R-:W2:Y:S04]  /*05d0*/  @P4 LDG.E R8, desc[UR4][R8.64] ;  /* 0x0000000408084981 */ /* 0x000ea8000c1e1900 */
[----:B------:R-:W3:Y:S01]  /*05e0*/  @!P5 LDG.E R0, desc[UR4][R6.64+-0x4] ;  /* 0xfffffc040600d981 */ /* 0x000ee2000c1e1900 */
[----:B------:R-:W-:Y:S02]  /*05f0*/  LEA.HI.X R15, R16, UR7, R15, 0x2, P6 ;  /* 0x00000007100f7c11 */ /* 0x000fe4000b0f140f */
[----:B------:R-:W-:Y:S01]  /*0600*/  ISETP.GE.AND P6, PT, R20, -0x1, PT ;  /* 0xffffffff1400780c */ /* 0x000fe20003fc6270 */
[----:B------:R-:W5:Y:S03]  /*0610*/  @!P2 LDG.E R18, desc[UR4][R6.64+0x4] ;  /* 0x000004040612a981 */ /* 0x000f66000c1e1900 */
[----:B------:R-:W-:Y:S01]  /*0620*/  ISETP.GE.OR P6, PT, R17, R2, !P6 ;  /* 0x000000021100720c */ /* 0x000fe200077c6670 */
[----:B------:R-:W5:Y:S01]  /*0630*/  @!P3 LDG.E R20, desc[UR4][R14.64+-0x4] ;  /* 0xfffffc040e14b981 */ /* 0x000f62000c1e1900 */
[----:B------:R-:W0:Y:S01]  /*0640*/  LDC.64 R16, c[0x0][0x388] ;  /* 0x0000e200ff107b82 */ /* 0x000e220000000a00 */
[----:B-1----:R-:W-:-:S06]  /*0650*/  @!P1 IMAD.WIDE R4, R11, 0x4, R4 ;  /* 0x000000040b049825 */ /* 0x002fcc00078e0204 */
[----:B------:R-:W5:Y:S04]  /*0660*/  @!P1 LDG.E R4, desc[UR4][R4.64] ;  /* 0x0000000404049981 */ /* 0x000f68000c1e1900 */
[----:B------:R-:W5:Y:S01]  /*0670*/  @!P6 LDG.E R22, desc[UR4][R14.64+0x4] ;  /* 0x000004040e16e981 */ /* 0x000f62000c1e1900 */
[----:B----4-:R-:W-:Y:S01]  /*0680*/  @!P0 FFMA R13, R10, 0.0625, R13 ;  /* 0x3d8000000a0d8823 */ /* 0x010fe2000000000d */
[----:B------:R-:W-:-:S04]  /*0690*/  IMAD R3, R12, R2, R3 ;  /* 0x000000020c037224 */ /* 0x000fc800078e0203 */
[----:B0-----:R-:W-:-:S04]  /*06a0*/  IMAD.WIDE R2, R3, 0x4, R16 ;  /* 0x0000000403027825 */ /* 0x001fc800078e0210 */
[----:B---3--:R-:W-:-:S04]  /*06b0*/  @!P5 FFMA R13, R0, 0.125, R13 ;  /* 0x3e000000000dd823 */ /* 0x008fc8000000000d */
[----:B--2---:R-:W-:-:S04]  /*06c0*/  @P4 FFMA R13, R8, 0.25, R13 ;  /* 0x3e800000080d4823 */ /* 0x004fc8000000000d */
[----:B-----5:R-:W-:-:S04]  /*06d0*/  @!P2 FFMA R13, R18, 0.125, R13 ;  /* 0x3e000000120da823 */ /* 0x020fc8000000000d */
[----:B------:R-:W-:-:S04]  /*06e0*/  @!P3 FFMA R13, R20, 0.0625, R13 ;  /* 0x3d800000140db823 */ /* 0x000fc8000000000d */
[----:B------:R-:W-:-:S04]  /*06f0*/  @!P1 FFMA R13, R4, 0.125, R13 ;  /* 0x3e000000040d9823 */ /* 0x000fc8000000000d */
[----:B------:R-:W-:-:S05]  /*0700*/  @!P6 FFMA R13, R22, 0.0625, R13 ;  /* 0x3d800000160de823 */ /* 0x000fca000000000d */
[----:B------:R-:W-:Y:S01]  /*0710*/  STG.E desc[UR4][R2.64], R13 ;  /* 0x0000000d02007986 */ /* 0x000fe2000c101904 */
[----:B------:R-:W-:Y:S05]  /*0720*/  EXIT ;  /* 0x000000000000794d */ /* 0x000fea0003800000 */
.L_x_0:
[----:B------:R-:W-:-:S00]  /*0730*/  BRA `(.L_x_0) ;  /* 0xfffffffc00fc7947 */ /* 0x000fc0000383ffff */
[----:B------:R-:W-:-:S00]  /*0740*/  NOP ;  /* 0x0000000000007918 */ /* 0x000fc00000000000 */
        /* <DEDUP_REMOVED lines=11> */
.L_x_1:


//--------------------- .nv.shared.reserved.0     --------------------------
	.section	.nv.shared.reserved.0,"aw",@nobits
	.weak		__nv_reservedSMEM_offset_0_alias
	.size		__nv_reservedSMEM_offset_0_alias, 0, 64
	.other		__nv_reservedSMEM_offset_0_alias,@"STO_CUDA_RESERVED_SHARED STV_DEFAULT"
__nv_reservedSMEM_offset_0_alias:
	.zero		0
	.zero		64


//--------------------- .nv.constant0._ZN8solution13convolution2DEPfS0_iii --------------------------
	.section	.nv.constant0._ZN8solution13convolution2DEPfS0_iii,"a",@progbits
	.sectionflags	@""
	.align	4
.nv.constant0._ZN8solution13convolution2DEPfS0_iii:
	.zero		924


//--------------------- SYMBOLS --------------------------

	.type		.nv.reservedSmem.offset0,@object
	.size		.nv.reservedSmem.offset0,0x4
